//
// Generated by NVIDIA NVVM Compiler
//
// Compiler Build ID: CL-36424714
// Cuda compilation tools, release 13.0, V13.0.88
// Based on NVVM 20.0.0
//

.version 9.0
.target sm_100
.address_size 64

	// .globl	_Z12matMulKernelPfS_S_mmm

.visible .entry _Z12matMulKernelPfS_S_mmm(
	.param .u64 .ptr .align 1 _Z12matMulKernelPfS_S_mmm_param_0,
	.param .u64 .ptr .align 1 _Z12matMulKernelPfS_S_mmm_param_1,
	.param .u64 .ptr .align 1 _Z12matMulKernelPfS_S_mmm_param_2,
	.param .u64 _Z12matMulKernelPfS_S_mmm_param_3,
	.param .u64 _Z12matMulKernelPfS_S_mmm_param_4,
	.param .u64 _Z12matMulKernelPfS_S_mmm_param_5
)
{
	.reg .pred 	%p<13>;
	.reg .b32 	%r<9>;
	.reg .b32 	%f<68>;
	.reg .b64 	%rd<77>;

	ld.param.u64 	%rd26, [_Z12matMulKernelPfS_S_mmm_param_0];
	ld.param.u64 	%rd27, [_Z12matMulKernelPfS_S_mmm_param_1];
	ld.param.u64 	%rd28, [_Z12matMulKernelPfS_S_mmm_param_3];
	ld.param.u64 	%rd24, [_Z12matMulKernelPfS_S_mmm_param_4];
	ld.param.u64 	%rd25, [_Z12matMulKernelPfS_S_mmm_param_5];
	cvta.to.global.u64 	%rd1, %rd27;
	cvta.to.global.u64 	%rd2, %rd26;
	mov.u32 	%r1, %ctaid.y;
	mov.u32 	%r2, %ntid.y;
	mov.u32 	%r3, %tid.y;
	mad.lo.s32 	%r4, %r1, %r2, %r3;
	cvt.u64.u32 	%rd3, %r4;
	mov.u32 	%r5, %ctaid.x;
	mov.u32 	%r6, %ntid.x;
	mov.u32 	%r7, %tid.x;
	mad.lo.s32 	%r8, %r5, %r6, %r7;
	cvt.u64.u32 	%rd4, %r8;
	setp.le.u64 	%p1, %rd28, %rd3;
	setp.le.u64 	%p2, %rd25, %rd4;
	or.pred  	%p3, %p1, %p2;
	@%p3 bra 	$L__BB0_14;
	setp.eq.s64 	%p4, %rd24, 0;
	mov.f32 	%f67, 0f00000000;
	@%p4 bra 	$L__BB0_13;
	mul.lo.s64 	%rd5, %rd24, %rd3;
	and.b64  	%rd6, %rd24, 7;
	setp.lt.u64 	%p5, %rd24, 8;
	mov.f32 	%f67, 0f00000000;
	mov.b64 	%rd75, 0;
	@%p5 bra 	$L__BB0_5;
	and.b64  	%rd75, %rd24, -8;
	shl.b64 	%rd30, %rd4, 2;
	add.s64 	%rd72, %rd1, %rd30;
	shl.b64 	%rd9, %rd25, 5;
	shl.b64 	%rd31, %rd5, 2;
	add.s64 	%rd32, %rd31, %rd2;
	add.s64 	%rd71, %rd32, 16;
	mov.f32 	%f67, 0f00000000;
	mov.u64 	%rd73, %rd75;
$L__BB0_4:
	.pragma "nounroll";
	ld.global.f32 	%f17, [%rd71+-16];
	ld.global.f32 	%f18, [%rd72];
	fma.rn.f32 	%f19, %f17, %f18, %f67;
	ld.global.f32 	%f20, [%rd71+-12];
	shl.b64 	%rd33, %rd25, 2;
	add.s64 	%rd34, %rd72, %rd33;
	ld.global.f32 	%f21, [%rd34];
	fma.rn.f32 	%f22, %f20, %f21, %f19;
	ld.global.f32 	%f23, [%rd71+-8];
	add.s64 	%rd35, %rd34, %rd33;
	ld.global.f32 	%f24, [%rd35];
	fma.rn.f32 	%f25, %f23, %f24, %f22;
	ld.global.f32 	%f26, [%rd71+-4];
	add.s64 	%rd36, %rd35, %rd33;
	ld.global.f32 	%f27, [%rd36];
	fma.rn.f32 	%f28, %f26, %f27, %f25;
	ld.global.f32 	%f29, [%rd71];
	add.s64 	%rd37, %rd36, %rd33;
	ld.global.f32 	%f30, [%rd37];
	fma.rn.f32 	%f31, %f29, %f30, %f28;
	ld.global.f32 	%f32, [%rd71+4];
	add.s64 	%rd38, %rd37, %rd33;
	ld.global.f32 	%f33, [%rd38];
	fma.rn.f32 	%f34, %f32, %f33, %f31;
	ld.global.f32 	%f35, [%rd71+8];
	add.s64 	%rd39, %rd38, %rd33;
	ld.global.f32 	%f36, [%rd39];
	fma.rn.f32 	%f37, %f35, %f36, %f34;
	ld.global.f32 	%f38, [%rd71+12];
	add.s64 	%rd40, %rd39, %rd33;
	ld.global.f32 	%f39, [%rd40];
	fma.rn.f32 	%f67, %f38, %f39, %f37;
	add.s64 	%rd73, %rd73, -8;
	add.s64 	%rd72, %rd72, %rd9;
	add.s64 	%rd71, %rd71, 32;
	setp.ne.s64 	%p6, %rd73, 0;
	@%p6 bra 	$L__BB0_4;
$L__BB0_5:
	setp.eq.s64 	%p7, %rd6, 0;
	@%p7 bra 	$L__BB0_13;
	and.b64  	%rd18, %rd24, 3;
	setp.lt.u64 	%p8, %rd6, 4;
	@%p8 bra 	$L__BB0_8;
	add.s64 	%rd41, %rd75, %rd5;
	shl.b64 	%rd42, %rd41, 2;
	add.s64 	%rd43, %rd2, %rd42;
	ld.global.f32 	%f41, [%rd43];
	mad.lo.s64 	%rd44, %rd75, %rd25, %rd4;
	shl.b64 	%rd45, %rd44, 2;
	add.s64 	%rd46, %rd1, %rd45;
	ld.global.f32 	%f42, [%rd46];
	fma.rn.f32 	%f43, %f41, %f42, %f67;
	ld.global.f32 	%f44, [%rd43+4];
	shl.b64 	%rd47, %rd25, 2;
	add.s64 	%rd48, %rd46, %rd47;
	ld.global.f32 	%f45, [%rd48];
	fma.rn.f32 	%f46, %f44, %f45, %f43;
	ld.global.f32 	%f47, [%rd43+8];
	add.s64 	%rd49, %rd48, %rd47;
	ld.global.f32 	%f48, [%rd49];
	fma.rn.f32 	%f49, %f47, %f48, %f46;
	ld.global.f32 	%f50, [%rd43+12];
	add.s64 	%rd50, %rd49, %rd47;
	ld.global.f32 	%f51, [%rd50];
	fma.rn.f32 	%f67, %f50, %f51, %f49;
	add.s64 	%rd75, %rd75, 4;
$L__BB0_8:
	setp.eq.s64 	%p9, %rd18, 0;
	@%p9 bra 	$L__BB0_13;
	setp.eq.s64 	%p10, %rd18, 1;
	@%p10 bra 	$L__BB0_11;
	add.s64 	%rd51, %rd75, %rd5;
	shl.b64 	%rd52, %rd51, 2;
	add.s64 	%rd53, %rd2, %rd52;
	ld.global.f32 	%f53, [%rd53];
	mad.lo.s64 	%rd54, %rd75, %rd25, %rd4;
	shl.b64 	%rd55, %rd54, 2;
	add.s64 	%rd56, %rd1, %rd55;
	ld.global.f32 	%f54, [%rd56];
	fma.rn.f32 	%f55, %f53, %f54, %f67;
	ld.global.f32 	%f56, [%rd53+4];
	shl.b64 	%rd57, %rd25, 2;
	add.s64 	%rd58, %rd56, %rd57;
	ld.global.f32 	%f57, [%rd58];
	fma.rn.f32 	%f67, %f56, %f57, %f55;
	add.s64 	%rd75, %rd75, 2;
$L__BB0_11:
	and.b64  	%rd59, %rd24, 1;
	setp.eq.b64 	%p11, %rd59, 1;
	not.pred 	%p12, %p11;
	@%p12 bra 	$L__BB0_13;
	add.s64 	%rd60, %rd75, %rd5;
	shl.b64 	%rd61, %rd60, 2;
	add.s64 	%rd62, %rd2, %rd61;
	ld.global.f32 	%f58, [%rd62];
	mad.lo.s64 	%rd63, %rd75, %rd25, %rd4;
	shl.b64 	%rd64, %rd63, 2;
	add.s64 	%rd65, %rd1, %rd64;
	ld.global.f32 	%f59, [%rd65];
	fma.rn.f32 	%f67, %f58, %f59, %f67;
$L__BB0_13:
	ld.param.u64 	%rd70, [_Z12matMulKernelPfS_S_mmm_param_2];
	mad.lo.s64 	%rd66, %rd25, %rd3, %rd4;
	cvta.to.global.u64 	%rd67, %rd70;
	shl.b64 	%rd68, %rd66, 2;
	add.s64 	%rd69, %rd67, %rd68;
	st.global.f32 	[%rd69], %f67;
$L__BB0_14:
	ret;

}


// ===== COMPILED SASS (sm_100) =====

	.target	sm_100

	.elftype	@"ET_EXEC"


//--------------------- .note.nv.tkinfo           --------------------------
	.section	.note.nv.tkinfo,"",@"SHT_NOTE"
	.sectionflags	@"SHF_NOTE_NV_TKINFO"
	.tkinfo
        /*0018*/ 	.word	0x00000002
        /*0030*/ 	.string	""
        /*0030*/ 	.string	"ptxas"
        /*0030*/ 	.string	"Cuda compilation tools, release 13.0, V13.0.88"
        /*0030*/ 	.string	"Build cuda_13.0.r13.0/compiler.36424714_0"
        /*0030*/ 	.string	"-arch sm_100 -m 64 "



//--------------------- .note.nv.cuinfo           --------------------------
	.section	.note.nv.cuinfo,"",@"SHT_NOTE"
	.sectionflags	@"SHF_NOTE_NV_CUINFO"
        /*0018*/ 	.short	0x0002
        /*001a*/ 	.short	0x0064
        /*001c*/ 	.short	0x0082
	.zero		2


//--------------------- .nv.info                  --------------------------
	.section	.nv.info,"",@"SHT_CUDA_INFO"
	.align	4


	//----- nvinfo : EIATTR_REGCOUNT
	.align		4
        /*0000*/ 	.byte	0x04, 0x2f
        /*0002*/ 	.short	(.L_1 - .L_0)
	.align		4
.L_0:
        /*0004*/ 	.word	index@(_Z12matMulKernelPfS_S_mmm)
        /*0008*/ 	.word	0x00000020


	//----- nvinfo : EIATTR_FRAME_SIZE
	.align		4
.L_1:
        /*000c*/ 	.byte	0x04, 0x11
        /*000e*/ 	.short	(.L_3 - .L_2)
	.align		4
.L_2:
        /*0010*/ 	.word	index@(_Z12matMulKernelPfS_S_mmm)
        /*0014*/ 	.word	0x00000000


	//----- nvinfo : EIATTR_MIN_STACK_SIZE
	.align		4
.L_3:
        /*0018*/ 	.byte	0x04, 0x12
        /*001a*/ 	.short	(.L_5 - .L_4)
	.align		4
.L_4:
        /*001c*/ 	.word	index@(_Z12matMulKernelPfS_S_mmm)
        /*0020*/ 	.word	0x00000000
.L_5:


//--------------------- .nv.compat                --------------------------
	.section	.nv.compat,"",@"SHT_CUDA_COMPAT_INFO"
	.align	4
        /*0000*/ 	.byte	0x02, 0x09, 0x00, 0x00, 0x02, 0x02, 0x01, 0x00, 0x02, 0x05, 0x05, 0x00, 0x03, 0x07, 0x01, 0x01
        /*0010*/ 	.byte	0x02, 0x03, 0x00, 0x00, 0x02, 0x06, 0x01, 0x00, 0x04, 0x0b, 0x08, 0x00, 0x09, 0x00, 0x00, 0x00
        /*0020*/ 	.byte	0x00, 0x00, 0x00, 0x00


//--------------------- .nv.info._Z12matMulKernelPfS_S_mmm --------------------------
	.section	.nv.info._Z12matMulKernelPfS_S_mmm,"",@"SHT_CUDA_INFO"
	.sectionflags	@""
	.align	4


	//----- nvinfo : EIATTR_CUDA_API_VERSION
	.align		4
        /*0000*/ 	.byte	0x04, 0x37
        /*0002*/ 	.short	(.L_7 - .L_6)
.L_6:
        /*0004*/ 	.word	0x00000082


	//----- nvinfo : EIATTR_KPARAM_INFO
	.align		4
.L_7:
        /*0008*/ 	.byte	0x04, 0x17
        /*000a*/ 	.short	(.L_9 - .L_8)
.L_8:
        /*000c*/ 	.word	0x00000000
        /*0010*/ 	.short	0x0005
        /*0012*/ 	.short	0x0028
        /*0014*/ 	.byte	0x00, 0xf0, 0x21, 0x00


	//----- nvinfo : EIATTR_KPARAM_INFO
	.align		4
.L_9:
        /*0018*/ 	.byte	0x04, 0x17
        /*001a*/ 	.short	(.L_11 - .L_10)
.L_10:
        /*001c*/ 	.word	0x00000000
        /*0020*/ 	.short	0x0004
        /*0022*/ 	.short	0x0020
        /*0024*/ 	.byte	0x00, 0xf0, 0x21, 0x00


	//----- nvinfo : EIATTR_KPARAM_INFO
	.align		4
.L_11:
        /*0028*/ 	.byte	0x04, 0x17
        /*002a*/ 	.short	(.L_13 - .L_12)
.L_12:
        /*002c*/ 	.word	0x00000000
        /*0030*/ 	.short	0x0003
        /*0032*/ 	.short	0x0018
        /*0034*/ 	.byte	0x00, 0xf0, 0x21, 0x00


	//----- nvinfo : EIATTR_KPARAM_INFO
	.align		4
.L_13:
        /*0038*/ 	.byte	0x04, 0x17
        /*003a*/ 	.short	(.L_15 - .L_14)
.L_14:
        /*003c*/ 	.word	0x00000000
        /*0040*/ 	.short	0x0002
        /*0042*/ 	.short	0x0010
        /*0044*/ 	.byte	0x00, 0xf5, 0x21, 0x00


	//----- nvinfo : EIATTR_KPARAM_INFO
	.align		4
.L_15:
        /*0048*/ 	.byte	0x04, 0x17
        /*004a*/ 	.short	(.L_17 - .L_16)
.L_16:
        /*004c*/ 	.word	0x00000000
        /*0050*/ 	.short	0x0001
        /*0052*/ 	.short	0x0008
        /*0054*/ 	.byte	0x00, 0xf5, 0x21, 0x00


	//----- nvinfo : EIATTR_KPARAM_INFO
	.align		4
.L_17:
        /*0058*/ 	.byte	0x04, 0x17
        /*005a*/ 	.short	(.L_19 - .L_18)
.L_18:
        /*005c*/ 	.word	0x00000000
        /*0060*/ 	.short	0x0000
        /*0062*/ 	.short	0x0000
        /*0064*/ 	.byte	0x00, 0xf5, 0x21, 0x00


	//----- nvinfo : EIATTR_SPARSE_MMA_MASK
	.align		4
.L_19:
        /*0068*/ 	.byte	0x03, 0x50
        /*006a*/ 	.short	0x0000


	//----- nvinfo : EIATTR_MAXREG_COUNT
	.align		4
        /*006c*/ 	.byte	0x03, 0x1b
        /*006e*/ 	.short	0x00ff


	//----- nvinfo : EIATTR_MERCURY_ISA_VERSION
	.align		4
        /*0070*/ 	.byte	0x03, 0x5f
        /*0072*/ 	.short	0x0101


	//----- nvinfo : EIATTR_VRC_CTA_INIT_COUNT
	.align		4
        /*0074*/ 	.byte	0x02, 0x4a
	.zero		1
	.zero		1


	//----- nvinfo : EIATTR_EXIT_INSTR_OFFSETS
	.align		4
        /*0078*/ 	.byte	0x04, 0x1c
        /*007a*/ 	.short	(.L_21 - .L_20)


	//   ....[0]....
.L_20:
        /*007c*/ 	.word	0x000000f0


	//   ....[1]....
        /*0080*/ 	.word	0x00000c30


	//----- nvinfo : EIATTR_CBANK_PARAM_SIZE
	.align		4
.L_21:
        /*0084*/ 	.byte	0x03, 0x19
        /*0086*/ 	.short	0x0030


	//----- nvinfo : EIATTR_PARAM_CBANK
	.align		4
        /*0088*/ 	.byte	0x04, 0x0a
        /*008a*/ 	.short	(.L_23 - .L_22)
	.align		4
.L_22:
        /*008c*/ 	.word	index@(.nv.constant0._Z12matMulKernelPfS_S_mmm)
        /*0090*/ 	.short	0x0380
        /*0092*/ 	.short	0x0030


	//----- nvinfo : EIATTR_SW_WAR
	.align		4
.L_23:
        /*0094*/ 	.byte	0x04, 0x36
        /*0096*/ 	.short	(.L_25 - .L_24)
.L_24:
        /*0098*/ 	.word	0x00000008
.L_25:


//--------------------- .nv.callgraph             --------------------------
	.section	.nv.callgraph,"",@"SHT_CUDA_CALLGRAPH"
	.align	4
	.sectionentsize	8
	.align		4
        /*0000*/ 	.word	0x00000000
	.align		4
        /*0004*/ 	.word	0xffffffff
	.align		4
        /*0008*/ 	.word	0x00000000
	.align		4
        /*000c*/ 	.word	0xfffffffe
	.align		4
        /*0010*/ 	.word	0x00000000
	.align		4
        /*0014*/ 	.word	0xfffffffd
	.align		4
        /*0018*/ 	.word	0x00000000
	.align		4
        /*001c*/ 	.word	0xfffffffc


//--------------------- .text._Z12matMulKernelPfS_S_mmm --------------------------
	.section	.text._Z12matMulKernelPfS_S_mmm,"ax",@progbits
	.align	128
        .global         _Z12matMulKernelPfS_S_mmm
        .type           _Z12matMulKernelPfS_S_mmm,@function
        .size           _Z12matMulKernelPfS_S_mmm,(.L_x_6 - _Z12matMulKernelPfS_S_mmm)
        .other          _Z12matMulKernelPfS_S_mmm,@"STO_CUDA_ENTRY STV_DEFAULT"
_Z12matMulKernelPfS_S_mmm:
.text._Z12matMulKernelPfS_S_mmm:
[----:B------:R-:W-:Y:S01]  /*0000*/  LDC R1, c[0x0][0x37c] ;  /* 0x0000df00ff017b82 */ /* 0x000fe20000000800 */
[----:B------:R-:W0:Y:S07]  /*0010*/  S2R R13, SR_TID.X ;  /* 0x00000000000d7919 */ /* 0x000e2e0000002100 */
[----:B------:R-:W1:Y:S01]  /*0020*/  LDC R0, c[0x0][0x364] ;  /* 0x0000d900ff007b82 */ /* 0x000e620000000800 */
[----:B------:R-:W2:Y:S01]  /*0030*/  LDCU.64 UR6, c[0x0][0x398] ;  /* 0x00007300ff0677ac */ /* 0x000ea20008000a00 */
[----:B------:R-:W1:Y:S06]  /*0040*/  S2R R3, SR_TID.Y ;  /* 0x0000000000037919 */ /* 0x000e6c0000002200 */
[----:B------:R-:W0:Y:S08]  /*0050*/  S2UR UR5, SR_CTAID.X ;  /* 0x00000000000579c3 */ /* 0x000e300000002500 */
[----:B------:R-:W0:Y:S08]  /*0060*/  LDC R12, c[0x0][0x360] ;  /* 0x0000d800ff0c7b82 */ /* 0x000e300000000800 */
[----:B------:R-:W1:Y:S08]  /*0070*/  S2UR UR4, SR_CTAID.Y ;  /* 0x00000000000479c3 */ /* 0x000e700000002600 */
[----:B------:R-:W3:Y:S01]  /*0080*/  LDC.64 R10, c[0x0][0x3a8] ;  /* 0x0000ea00ff0a7b82 */ /* 0x000ee20000000a00 */
[----:B0-----:R-:W-:-:S02]  /*0090*/  IMAD R12, R12, UR5, R13 ;  /* 0x000000050c0c7c24 */ /* 0x001fc4000f8e020d */
[----:B-1----:R-:W-:-:S05]  /*00a0*/  IMAD R0, R0, UR4, R3 ;  /* 0x0000000400007c24 */ /* 0x002fca000f8e0203 */
[----:B--2---:R-:W-:Y:S02]  /*00b0*/  ISETP.GE.U32.AND P1, PT, R0, UR6, PT ;  /* 0x0000000600007c0c */ /* 0x004fe4000bf26070 */
[----:B---3--:R-:W-:-:S04]  /*00c0*/  ISETP.GE.U32.AND P0, PT, R12, R10, PT ;  /* 0x0000000a0c00720c */ /* 0x008fc80003f06070 */
[----:B------:R-:W-:-:S04]  /*00d0*/  ISETP.GE.U32.AND.EX P0, PT, RZ, R11, PT, P0 ;  /* 0x0000000bff00720c */ /* 0x000fc80003f06100 */
[----:B------:R-:W-:-:S13]  /*00e0*/  ISETP.GE.U32.OR.EX P0, PT, RZ, UR7, P0, P1 ;  /* 0x00000007ff007c0c */ /* 0x000fda0008706510 */
[----:B------:R-:W-:Y:S05]  /*00f0*/  @P0 EXIT ;  /* 0x000000000000094d */ /* 0x000fea0003800000 */
[----:B------:R-:W0:Y:S01]  /*0100*/  LDCU.64 UR8, c[0x0][0x3a0] ;  /* 0x00007400ff0877ac */ /* 0x000e220008000a00 */
[----:B------:R-:W-:Y:S01]  /*0110*/  IMAD.MOV.U32 R19, RZ, RZ, RZ ;  /* 0x000000ffff137224 */ /* 0x000fe200078e00ff */
[----:B------:R-:W1:Y:S01]  /*0120*/  LDCU.64 UR10, c[0x0][0x358] ;  /* 0x00006b00ff0a77ac */ /* 0x000e620008000a00 */
[----:B0-----:R-:W-:-:S04]  /*0130*/  UISETP.NE.U32.AND UP0, UPT, UR8, URZ, UPT ;  /* 0x000000ff0800728c */ /* 0x001fc8000bf05070 */
[----:B------:R-:W-:-:S09]  /*0140*/  UISETP.NE.AND.EX UP0, UPT, UR9, URZ, UPT, UP0 ;  /* 0x000000ff0900728c */ /* 0x000fd2000bf05300 */
[----:B-1----:R-:W-:Y:S05]  /*0150*/  BRA.U !UP0, `(.L_x_0) ;  /* 0x0000000908947547 */ /* 0x002fea000b800000 */
[----:B------:R-:W-:Y:S02]  /*0160*/  UISETP.GE.U32.AND UP1, UPT, UR8, 0x8, UPT ;  /* 0x000000080800788c */ /* 0x000fe4000bf26070 */
[C---:B------:R-:W-:Y:S01]  /*0170*/  IMAD.WIDE.U32 R14, R0.reuse, UR8, RZ ;  /* 0x00000008000e7c25 */ /* 0x040fe2000f8e00ff */
[----:B------:R-:W-:Y:S02]  /*0180*/  ULOP3.LUT UR12, UR8, 0x7, URZ, 0xc0, !UPT ;  /* 0x00000007080c7892 */ /* 0x000fe4000f8ec0ff */
[----:B------:R-:W-:Y:S01]  /*0190*/  UISETP.GE.U32.AND.EX UP1, UPT, UR9, URZ, UPT, UP1 ;  /* 0x000000ff0900728c */ /* 0x000fe2000bf26110 */
[----:B------:R-:W-:Y:S01]  /*01a0*/  IMAD.MOV.U32 R19, RZ, RZ, RZ ;  /* 0x000000ffff137224 */ /* 0x000fe200078e00ff */
[----:B------:R-:W-:Y:S01]  /*01b0*/  UISETP.NE.U32.AND UP0, UPT, UR12, URZ, UPT ;  /* 0x000000ff0c00728c */ /* 0x000fe2000bf05070 */
[----:B------:R-:W-:Y:S01]  /*01c0*/  IMAD R2, R0, UR9, R15 ;  /* 0x0000000900027c24 */ /* 0x000fe2000f8e020f */
[----:B------:R-:W-:Y:S01]  /*01d0*/  UMOV UR4, URZ ;  /* 0x000000ff00047c82 */ /* 0x000fe20008000000 */
[----:B------:R-:W-:Y:S01]  /*01e0*/  UMOV UR5, URZ ;  /* 0x000000ff00057c82 */ /* 0x000fe20008000000 */
[----:B------:R-:W-:-:S03]  /*01f0*/  UISETP.NE.AND.EX UP0, UPT, URZ, URZ, UPT, UP0 ;  /* 0x000000ffff00728c */ /* 0x000fc6000bf05300 */
[----:B------:R-:W-:Y:S08]  /*0200*/  BRA.U !UP1, `(.L_x_1) ;  /* 0x0000000509047547 */ /* 0x000ff0000b800000 */
[----:B------:R-:W0:Y:S01]  /*0210*/  LDCU.128 UR16, c[0x0][0x380] ;  /* 0x00007000ff1077ac */ /* 0x000e220008000c00 */
[C-C-:B------:R-:W-:Y:S01]  /*0220*/  SHF.L.U64.HI R6, R10.reuse, 0x5, R11.reuse ;  /* 0x000000050a067819 */ /* 0x140fe2000001020b */
[----:B------:R-:W-:Y:S01]  /*0230*/  IMAD.MOV.U32 R19, RZ, RZ, RZ ;  /* 0x000000ffff137224 */ /* 0x000fe200078e00ff */
[C---:B------:R-:W-:Y:S01]  /*0240*/  SHF.L.U64.HI R8, R10.reuse, 0x2, R11 ;  /* 0x000000020a087819 */ /* 0x040fe2000001020b */
[----:B------:R-:W1:Y:S01]  /*0250*/  LDCU UR5, c[0x0][0x3a4] ;  /* 0x00007480ff0577ac */ /* 0x000e620008000800 */
[----:B------:R-:W-:Y:S01]  /*0260*/  SHF.L.U32 R5, R10, 0x2, RZ ;  /* 0x000000020a057819 */ /* 0x000fe200000006ff */
[----:B------:R-:W-:-:S07]  /*0270*/  ULOP3.LUT UR4, UR8, 0xfffffff8, URZ, 0xc0, !UPT ;  /* 0xfffffff808047892 */ /* 0x000fce000f8ec0ff */
[----:B------:R-:W-:Y:S01]  /*0280*/  UMOV UR6, UR4 ;  /* 0x0000000400067c82 */ /* 0x000fe20008000000 */
[----:B0-----:R-:W-:Y:S02]  /*0290*/  LEA R7, P1, R14, UR16, 0x2 ;  /* 0x000000100e077c11 */ /* 0x001fe4000f8210ff */
[----:B------:R-:W-:Y:S02]  /*02a0*/  LEA R4, P0, R12, UR18, 0x2 ;  /* 0x000000120c047c11 */ /* 0x000fe4000f8010ff */
[----:B------:R-:W-:Y:S01]  /*02b0*/  LEA.HI.X R17, R14, UR17, R2, 0x2, P1 ;  /* 0x000000110e117c11 */ /* 0x000fe200088f1402 */
[----:B-1----:R-:W-:Y:S01]  /*02c0*/  UMOV UR7, UR5 ;  /* 0x0000000500077c82 */ /* 0x002fe20008000000 */
[----:B------:R-:W-:Y:S02]  /*02d0*/  IADD3 R7, P1, PT, R7, 0x10, RZ ;  /* 0x0000001007077810 */ /* 0x000fe40007f3e0ff */
[----:B------:R-:W-:-:S03]  /*02e0*/  LEA.HI.X R3, R12, UR19, RZ, 0x2, P0 ;  /* 0x000000130c037c11 */ /* 0x000fc600080f14ff */
[----:B------:R-:W-:-:S08]  /*02f0*/  IMAD.X R17, RZ, RZ, R17, P1 ;  /* 0x000000ffff117224 */ /* 0x000fd000008e0611 */
.L_x_2:
[----:B------:R-:W-:Y:S01]  /*0300*/  MOV R22, R4 ;  /* 0x0000000400167202 */ /* 0x000fe20000000f00 */
[----:B------:R-:W-:Y:S01]  /*0310*/  IMAD.MOV.U32 R23, RZ, RZ, R3 ;  /* 0x000000ffff177224 */ /* 0x000fe200078e0003 */
[----:B------:R-:W-:Y:S01]  /*0320*/  IADD3 R24, P0, PT, R4, R5, RZ ;  /* 0x0000000504187210 */ /* 0x000fe20007f1e0ff */
[----:B------:R-:W-:-:S03]  /*0330*/  IMAD.MOV.U32 R16, RZ, RZ, R7 ;  /* 0x000000ffff107224 */ /* 0x000fc600078e0007 */
[----:B------:R-:W2:Y:S01]  /*0340*/  LDG.E R22, desc[UR10][R22.64] ;  /* 0x0000000a16167981 */ /* 0x000ea2000c1e1900 */
[----:B------:R-:W-:Y:S01]  /*0350*/  IMAD.X R25, R3, 0x1, R8, P0 ;  /* 0x0000000103197824 */ /* 0x000fe200000e0608 */
[----:B------:R-:W-:Y:S02]  /*0360*/  IADD3 R26, P0, PT, R24, R5, RZ ;  /* 0x00000005181a7210 */ /* 0x000fe40007f1e0ff */
[----:B------:R-:W3:Y:S04]  /*0370*/  LDG.E R28, desc[UR10][R16.64+-0x8] ;  /* 0xfffff80a101c7981 */ /* 0x000ee8000c1e1900 */
[----:B------:R-:W4:Y:S04]  /*0380*/  LDG.E R29, desc[UR10][R16.64+0x8] ;  /* 0x0000080a101d7981 */ /* 0x000f28000c1e1900 */
[----:B------:R-:W2:Y:S01]  /*0390*/  LDG.E R23, desc[UR10][R16.64+-0x10] ;  /* 0xfffff00a10177981 */ /* 0x000ea2000c1e1900 */
[----:B------:R-:W-:-:S03]  /*03a0*/  IADD3.X R27, PT, PT, R25, R8, RZ, P0, !PT ;  /* 0x00000008191b7210 */ /* 0x000fc600007fe4ff */
[----:B------:R-:W5:Y:S04]  /*03b0*/  LDG.E R7, desc[UR10][R24.64] ;  /* 0x0000000a18077981 */ /* 0x000f68000c1e1900 */
[----:B------:R-:W3:Y:S04]  /*03c0*/  LDG.E R9, desc[UR10][R26.64] ;  /* 0x0000000a1a097981 */ /* 0x000ee8000c1e1900 */
[----:B------:R-:W5:Y:S01]  /*03d0*/  LDG.E R24, desc[UR10][R16.64+-0xc] ;  /* 0xfffff40a10187981 */ /* 0x000f62000c1e1900 */
[----:B------:R-:W-:-:S05]  /*03e0*/  IADD3 R20, P0, PT, R26, R5, RZ ;  /* 0x000000051a147210 */ /* 0x000fca0007f1e0ff */
[----:B------:R-:W-:Y:S01]  /*03f0*/  IMAD.X R21, R27, 0x1, R8, P0 ;  /* 0x000000011b157824 */ /* 0x000fe200000e0608 */
[----:B------:R-:W-:-:S04]  /*0400*/  IADD3 R18, P0, PT, R20, R5, RZ ;  /* 0x0000000514127210 */ /* 0x000fc80007f1e0ff */
[----:B------:R-:W4:Y:S01]  /*0410*/  LDG.E R20, desc[UR10][R20.64] ;  /* 0x0000000a14147981 */ /* 0x000f22000c1e1900 */
[----:B--2---:R-:W-:Y:S01]  /*0420*/  FFMA R23, R23, R22, R19 ;  /* 0x0000001617177223 */ /* 0x004fe20000000013 */
[----:B------:R-:W-:Y:S01]  /*0430*/  IMAD.X R19, R21, 0x1, R8, P0 ;  /* 0x0000000115137824 */ /* 0x000fe200000e0608 */
[----:B------:R-:W-:Y:S01]  /*0440*/  IADD3 R22, P0, PT, R18, R5, RZ ;  /* 0x0000000512167210 */ /* 0x000fe20007f1e0ff */
[----:B------:R-:W2:Y:S04]  /*0450*/  LDG.E R21, desc[UR10][R16.64+0x4] ;  /* 0x0000040a10157981 */ /* 0x000ea8000c1e1900 */
[----:B------:R-:W2:Y:S01]  /*0460*/  LDG.E R18, desc[UR10][R18.64] ;  /* 0x0000000a12127981 */ /* 0x000ea2000c1e1900 */
[----:B-----5:R-:W-:Y:S01]  /*0470*/  FFMA R25, R24, R7, R23 ;  /* 0x0000000718197223 */ /* 0x020fe20000000017 */
[----:B------:R-:W-:-:S02]  /*0480*/  IADD3.X R23, PT, PT, R19, R8, RZ, P0, !PT ;  /* 0x0000000813177210 */ /* 0x000fc400007fe4ff */
[----:B------:R-:W4:Y:S01]  /*0490*/  LDG.E R7, desc[UR10][R16.64+-0x4] ;  /* 0xfffffc0a10077981 */ /* 0x000f22000c1e1900 */
[----:B------:R-:W-:Y:S01]  /*04a0*/  IADD3 R24, P0, PT, R22, R5, RZ ;  /* 0x0000000516187210 */ /* 0x000fe20007f1e0ff */
[----:B---3--:R-:W-:Y:S02]  /*04b0*/  FFMA R28, R28, R9, R25 ;  /* 0x000000091c1c7223 */ /* 0x008fe40000000019 */
[----:B------:R-:W2:Y:S02]  /*04c0*/  LDG.E R9, desc[UR10][R16.64] ;  /* 0x0000000a10097981 */ /* 0x000ea4000c1e1900 */
[--C-:B------:R-:W-:Y:S01]  /*04d0*/  IMAD.X R25, R23, 0x1, R8.reuse, P0 ;  /* 0x0000000117197824 */ /* 0x100fe200000e0608 */
[----:B------:R-:W-:Y:S01]  /*04e0*/  IADD3 R26, P0, PT, R24, R5, RZ ;  /* 0x00000005181a7210 */ /* 0x000fe20007f1e0ff */
[----:B------:R-:W3:Y:S04]  /*04f0*/  LDG.E R22, desc[UR10][R22.64] ;  /* 0x0000000a16167981 */ /* 0x000ee8000c1e1900 */
[----:B------:R-:W-:Y:S01]  /*0500*/  IMAD.X R27, R25, 0x1, R8, P0 ;  /* 0x00000001191b7824 */ /* 0x000fe200000e0608 */
[----:B------:R-:W5:Y:S04]  /*0510*/  LDG.E R24, desc[UR10][R24.64] ;  /* 0x0000000a18187981 */ /* 0x000f68000c1e1900 */
[----:B------:R-:W5:Y:S04]  /*0520*/  LDG.E R26, desc[UR10][R26.64] ;  /* 0x0000000a1a1a7981 */ /* 0x000f68000c1e1900 */
[----:B------:R0:W5:Y:S01]  /*0530*/  LDG.E R19, desc[UR10][R16.64+0xc] ;  /* 0x00000c0a10137981 */ /* 0x000162000c1e1900 */
[----:B------:R-:W-:-:S04]  /*0540*/  UIADD3 UR6, UP1, UPT, UR6, -0x8, URZ ;  /* 0xfffffff806067890 */ /* 0x000fc8000ff3e0ff */
[----:B------:R-:W-:Y:S02]  /*0550*/  UIADD3.X UR7, UPT, UPT, UR7, -0x1, URZ, UP1, !UPT ;  /* 0xffffffff07077890 */ /* 0x000fe40008ffe4ff */
[----:B------:R-:W-:-:S04]  /*0560*/  UISETP.NE.U32.AND UP1, UPT, UR6, URZ, UPT ;  /* 0x000000ff0600728c */ /* 0x000fc8000bf25070 */
[----:B------:R-:W-:Y:S01]  /*0570*/  UISETP.NE.AND.EX UP1, UPT, UR7, URZ, UPT, UP1 ;  /* 0x000000ff0700728c */ /* 0x000fe2000bf25310 */
[----:B------:R-:W-:-:S05]  /*0580*/  LEA R4, P0, R10, R4, 0x5 ;  /* 0x000000040a047211 */ /* 0x000fca00078028ff */
[----:B------:R-:W-:Y:S02]  /*0590*/  IMAD.X R3, R3, 0x1, R6, P0 ;  /* 0x0000000103037824 */ /* 0x000fe400000e0606 */
[----:B----4-:R-:W-:-:S04]  /*05a0*/  FFMA R20, R7, R20, R28 ;  /* 0x0000001407147223 */ /* 0x010fc8000000001c */
[----:B--2---:R-:W-:-:S04]  /*05b0*/  FFMA R18, R9, R18, R20 ;  /* 0x0000001209127223 */ /* 0x004fc80000000014 */
[----:B---3--:R-:W-:Y:S01]  /*05c0*/  FFMA R18, R21, R22, R18 ;  /* 0x0000001615127223 */ /* 0x008fe20000000012 */
[----:B------:R-:W-:-:S03]  /*05d0*/  IADD3 R7, P1, PT, R16, 0x20, RZ ;  /* 0x0000002010077810 */ /* 0x000fc60007f3e0ff */
[----:B-----5:R-:W-:Y:S01]  /*05e0*/  FFMA R18, R29, R24, R18 ;  /* 0x000000181d127223 */ /* 0x020fe20000000012 */
[----:B0-----:R-:W-:-:S03]  /*05f0*/  IADD3.X R17, PT, PT, RZ, R17, RZ, P1, !PT ;  /* 0x00000011ff117210 */ /* 0x001fc60000ffe4ff */
[----:B------:R-:W-:Y:S01]  /*0600*/  FFMA R19, R19, R26, R18 ;  /* 0x0000001a13137223 */ /* 0x000fe20000000012 */
[----:B------:R-:W-:Y:S06]  /*0610*/  BRA.U UP1, `(.L_x_2) ;  /* 0xfffffffd01387547 */ /* 0x000fec000b83ffff */
.L_x_1:
[----:B------:R-:W-:Y:S05]  /*0620*/  BRA.U !UP0, `(.L_x_0) ;  /* 0x0000000508607547 */ /* 0x000fea000b800000 */
[----:B------:R-:W-:Y:S02]  /*0630*/  UISETP.GE.U32.AND UP1, UPT, UR12, 0x4, UPT ;  /* 0x000000040c00788c */ /* 0x000fe4000bf26070 */
[----:B------:R-:W-:Y:S02]  /*0640*/  ULOP3.LUT UR7, UR8, 0x3, URZ, 0xc0, !UPT ;  /* 0x0000000308077892 */ /* 0x000fe4000f8ec0ff */
[----:B------:R-:W-:Y:S02]  /*0650*/  UISETP.GE.U32.AND.EX UP1, UPT, URZ, URZ, UPT, UP1 ;  /* 0x000000ffff00728c */ /* 0x000fe4000bf26110 */
[----:B------:R-:W-:-:S04]  /*0660*/  UISETP.NE.U32.AND UP0, UPT, UR7, URZ, UPT ;  /* 0x000000ff0700728c */ /* 0x000fc8000bf05070 */
[----:B------:R-:W-:-:S03]  /*0670*/  UISETP.NE.AND.EX UP0, UPT, URZ, URZ, UPT, UP0 ;  /* 0x000000ffff00728c */ /* 0x000fc6000bf05300 */
[----:B------:R-:W-:Y:S08]  /*0680*/  BRA.U !UP1, `(.L_x_3) ;  /* 0x00000001098c7547 */ /* 0x000ff0000b800000 */
[----:B------:R-:W0:Y:S01]  /*0690*/  LDCU.128 UR12, c[0x0][0x380] ;  /* 0x00007000ff0c77ac */ /* 0x000e220008000c00 */
[----:B------:R-:W-:Y:S01]  /*06a0*/  IMAD R4, R10, UR5, RZ ;  /* 0x000000050a047c24 */ /* 0x000fe2000f8e02ff */
[----:B------:R-:W-:Y:S01]  /*06b0*/  IADD3 R5, P1, PT, R14, UR4, RZ ;  /* 0x000000040e057c10 */ /* 0x000fe2000ff3e0ff */
[----:B------:R-:W-:Y:S02]  /*06c0*/  IMAD.MOV.U32 R13, RZ, RZ, RZ ;  /* 0x000000ffff0d7224 */ /* 0x000fe400078e00ff */
[----:B------:R-:W-:Y:S02]  /*06d0*/  IMAD R3, R11, UR4, R4 ;  /* 0x000000040b037c24 */ /* 0x000fe4000f8e0204 */
[----:B------:R-:W-:-:S04]  /*06e0*/  IMAD.WIDE.U32 R6, R10, UR4, R12 ;  /* 0x000000040a067c25 */ /* 0x000fc8000f8e000c */
[----:B------:R-:W-:Y:S01]  /*06f0*/  IMAD.WIDE.U32 R8, R10, 0x4, RZ ;  /* 0x000000040a087825 */ /* 0x000fe200078e00ff */
[----:B------:R-:W-:Y:S02]  /*0700*/  IADD3 R3, PT, PT, R7, R3, RZ ;  /* 0x0000000307037210 */ /* 0x000fe40007ffe0ff */
[C---:B0-----:R-:W-:Y:S02]  /*0710*/  LEA R20, P2, R6.reuse, UR14, 0x2 ;  /* 0x0000000e06147c11 */ /* 0x041fe4000f8410ff */
[----:B------:R-:W-:Y:S02]  /*0720*/  LEA R4, P0, R5, UR12, 0x2 ;  /* 0x0000000c05047c11 */ /* 0x000fe4000f8010ff */
[----:B------:R-:W-:Y:S01]  /*0730*/  LEA.HI.X R21, R6, UR15, R3, 0x2, P2 ;  /* 0x0000000f06157c11 */ /* 0x000fe200090f1403 */
[----:B------:R-:W-:Y:S01]  /*0740*/  IMAD.SHL.U32 R3, R11, 0x4, RZ ;  /* 0x000000040b037824 */ /* 0x000fe200078e00ff */
[----:B------:R-:W-:Y:S02]  /*0750*/  IADD3.X R6, PT, PT, R2, UR5, RZ, P1, !PT ;  /* 0x0000000502067c10 */ /* 0x000fe40008ffe4ff */
[-C--:B------:R-:W-:Y:S01]  /*0760*/  IADD3 R16, P1, PT, R20, R8.reuse, RZ ;  /* 0x0000000814107210 */ /* 0x080fe20007f3e0ff */
[----:B------:R-:W-:Y:S01]  /*0770*/  IMAD.IADD R9, R9, 0x1, R3 ;  /* 0x0000000109097824 */ /* 0x000fe200078e0203 */
[----:B------:R-:W-:Y:S01]  /*0780*/  LEA.HI.X R5, R5, UR13, R6, 0x2, P0 ;  /* 0x0000000d05057c11 */ /* 0x000fe200080f1406 */
[----:B------:R-:W2:Y:S01]  /*0790*/  LDG.E R18, desc[UR10][R20.64] ;  /* 0x0000000a14127981 */ /* 0x000ea2000c1e1900 */
[----:B------:R-:W-:-:S02]  /*07a0*/  IADD3 R6, P0, PT, R16, R8, RZ ;  /* 0x0000000810067210 */ /* 0x000fc40007f1e0ff */
[----:B------:R-:W-:Y:S01]  /*07b0*/  IADD3.X R17, PT, PT, R9, R21, RZ, P1, !PT ;  /* 0x0000001509117210 */ /* 0x000fe20000ffe4ff */
[----:B------:R-:W2:Y:S01]  /*07c0*/  LDG.E R22, desc[UR10][R4.64] ;  /* 0x0000000a04167981 */ /* 0x000ea2000c1e1900 */
[----:B------:R-:W-:-:S03]  /*07d0*/  IADD3 R8, P1, PT, R6, R8, RZ ;  /* 0x0000000806087210 */ /* 0x000fc60007f3e0ff */
[--C-:B------:R-:W-:Y:S01]  /*07e0*/  IMAD.X R7, R17, 0x1, R9.reuse, P0 ;  /* 0x0000000111077824 */ /* 0x100fe200000e0609 */
[----:B------:R-:W3:Y:S04]  /*07f0*/  LDG.E R16, desc[UR10][R16.64] ;  /* 0x0000000a10107981 */ /* 0x000ee8000c1e1900 */
[----:B------:R-:W3:Y:S01]  /*0800*/  LDG.E R3, desc[UR10][R4.64+0x4] ;  /* 0x0000040a04037981 */ /* 0x000ee2000c1e1900 */
[----:B------:R-:W-:-:S03]  /*0810*/  IMAD.X R9, R7, 0x1, R9, P1 ;  /* 0x0000000107097824 */ /* 0x000fc600008e0609 */
[----:B------:R-:W4:Y:S04]  /*0820*/  LDG.E R6, desc[UR10][R6.64] ;  /* 0x0000000a06067981 */ /* 0x000f28000c1e1900 */
[----:B------:R-:W4:Y:S04]  /*0830*/  LDG.E R24, desc[UR10][R4.64+0x8] ;  /* 0x0000080a04187981 */ /* 0x000f28000c1e1900 */
[----:B------:R-:W5:Y:S04]  /*0840*/  LDG.E R26, desc[UR10][R4.64+0xc] ;  /* 0x00000c0a041a7981 */ /* 0x000f68000c1e1900 */
[----:B------:R-:W5:Y:S01]  /*0850*/  LDG.E R8, desc[UR10][R8.64] ;  /* 0x0000000a08087981 */ /* 0x000f62000c1e1900 */
[----:B------:R-:W-:-:S04]  /*0860*/  UIADD3 UR4, UP1, UPT, UR4, 0x4, URZ ;  /* 0x0000000404047890 */ /* 0x000fc8000ff3e0ff */
[----:B------:R-:W-:Y:S01]  /*0870*/  UIADD3.X UR5, UPT, UPT, URZ, UR5, URZ, UP1, !UPT ;  /* 0x00000005ff057290 */ /* 0x000fe20008ffe4ff */
[----:B--2---:R-:W-:-:S04]  /*0880*/  FFMA R18, R22, R18, R19 ;  /* 0x0000001216127223 */ /* 0x004fc80000000013 */
[----:B---3--:R-:W-:-:S04]  /*0890*/  FFMA R3, R3, R16, R18 ;  /* 0x0000001003037223 */ /* 0x008fc80000000012 */
[----:B----4-:R-:W-:-:S04]  /*08a0*/  FFMA R3, R24, R6, R3 ;  /* 0x0000000618037223 */ /* 0x010fc80000000003 */
[----:B-----5:R-:W-:-:S07]  /*08b0*/  FFMA R19, R26, R8, R3 ;  /* 0x000000081a137223 */ /* 0x020fce0000000003 */
.L_x_3:
[----:B------:R-:W-:Y:S05]  /*08c0*/  BRA.U !UP0, `(.L_x_0) ;  /* 0x0000000108b87547 */ /* 0x000fea000b800000 */
[----:B------:R-:W-:Y:S02]  /*08d0*/  UISETP.NE.U32.AND UP1, UPT, UR7, 0x1, UPT ;  /* 0x000000010700788c */ /* 0x000fe4000bf25070 */
[----:B------:R-:W-:Y:S02]  /*08e0*/  ULOP3.LUT UR6, UR8, 0x1, URZ, 0xc0, !UPT ;  /* 0x0000000108067892 */ /* 0x000fe4000f8ec0ff */
[----:B------:R-:W-:Y:S02]  /*08f0*/  UISETP.NE.AND.EX UP1, UPT, URZ, URZ, UPT, UP1 ;  /* 0x000000ffff00728c */ /* 0x000fe4000bf25310 */
[----:B------:R-:W-:-:S04]  /*0900*/  UISETP.NE.U32.AND UP0, UPT, UR6, 0x1, UPT ;  /* 0x000000010600788c */ /* 0x000fc8000bf05070 */
[----:B------:R-:W-:-:S03]  /*0910*/  UISETP.NE.U32.AND.EX UP0, UPT, URZ, URZ, UPT, UP0 ;  /* 0x000000ffff00728c */ /* 0x000fc6000bf05100 */
[----:B------:R-:W-:Y:S08]  /*0920*/  BRA.U !UP1, `(.L_x_4) ;  /* 0x00000001095c7547 */ /* 0x000ff0000b800000 */
[----:B------:R-:W0:Y:S01]  /*0930*/  LDCU.128 UR12, c[0x0][0x380] ;  /* 0x00007000ff0c77ac */ /* 0x000e220008000c00 */
[----:B------:R-:W-:Y:S01]  /*0940*/  MOV R4, R12 ;  /* 0x0000000c00047202 */ /* 0x000fe20000000f00 */
[----:B------:R-:W-:Y:S01]  /*0950*/  IMAD.MOV.U32 R5, RZ, RZ, RZ ;  /* 0x000000ffff057224 */ /* 0x000fe200078e00ff */
[----:B------:R-:W-:Y:S01]  /*0960*/  IADD3 R3, P0, PT, R14, UR4, RZ ;  /* 0x000000040e037c10 */ /* 0x000fe2000ff1e0ff */
[C---:B------:R-:W-:Y:S02]  /*0970*/  IMAD R6, R10.reuse, UR5, RZ ;  /* 0x000000050a067c24 */ /* 0x040fe4000f8e02ff */
[----:B------:R-:W-:Y:S01]  /*0980*/  IMAD.WIDE.U32 R8, R10, UR4, R4 ;  /* 0x000000040a087c25 */ /* 0x000fe2000f8e0004 */
[----:B------:R-:W-:-:S03]  /*0990*/  IADD3.X R16, PT, PT, R2, UR5, RZ, P0, !PT ;  /* 0x0000000502107c10 */ /* 0x000fc600087fe4ff */
[----:B------:R-:W-:-:S04]  /*09a0*/  IMAD R5, R11, UR4, R6 ;  /* 0x000000040b057c24 */ /* 0x000fc8000f8e0206 */
[----:B------:R-:W-:Y:S01]  /*09b0*/  IMAD.IADD R7, R9, 0x1, R5 ;  /* 0x0000000109077824 */ /* 0x000fe200078e0205 */
[C---:B0-----:R-:W-:Y:S02]  /*09c0*/  LEA R6, P0, R8.reuse, UR14, 0x2 ;  /* 0x0000000e08067c11 */ /* 0x041fe4000f8010ff */
[C---:B------:R-:W-:Y:S02]  /*09d0*/  LEA R4, P1, R3.reuse, UR12, 0x2 ;  /* 0x0000000c03047c11 */ /* 0x040fe4000f8210ff */
[----:B------:R-:W-:Y:S02]  /*09e0*/  LEA.HI.X R7, R8, UR15, R7, 0x2, P0 ;  /* 0x0000000f08077c11 */ /* 0x000fe400080f1407 */
[----:B------:R-:W-:Y:S02]  /*09f0*/  LEA.HI.X R5, R3, UR13, R16, 0x2, P1 ;  /* 0x0000000d03057c11 */ /* 0x000fe400088f1410 */
[C---:B------:R-:W-:Y:S02]  /*0a00*/  LEA R8, P0, R10.reuse, R6, 0x2 ;  /* 0x000000060a087211 */ /* 0x040fe400078010ff */
[----:B------:R-:W2:Y:S02]  /*0a10*/  LDG.E R6, desc[UR10][R6.64] ;  /* 0x0000000a06067981 */ /* 0x000ea4000c1e1900 */
[----:B------:R-:W-:-:S02]  /*0a20*/  LEA.HI.X R9, R10, R7, R11, 0x2, P0 ;  /* 0x000000070a097211 */ /* 0x000fc400000f140b */
[----:B------:R-:W2:Y:S04]  /*0a30*/  LDG.E R16, desc[UR10][R4.64] ;  /* 0x0000000a04107981 */ /* 0x000ea8000c1e1900 */
[----:B------:R-:W3:Y:S04]  /*0a40*/  LDG.E R18, desc[UR10][R4.64+0x4] ;  /* 0x0000040a04127981 */ /* 0x000ee8000c1e1900 */
[----:B------:R-:W3:Y:S01]  /*0a50*/  LDG.E R8, desc[UR10][R8.64] ;  /* 0x0000000a08087981 */ /* 0x000ee2000c1e1900 */
[----:B------:R-:W-:-:S04]  /*0a60*/  UIADD3 UR4, UP1, UPT, UR4, 0x2, URZ ;  /* 0x0000000204047890 */ /* 0x000fc8000ff3e0ff */
[----:B------:R-:W-:Y:S01]  /*0a70*/  UIADD3.X UR5, UPT, UPT, URZ, UR5, URZ, UP1, !UPT ;  /* 0x00000005ff057290 */ /* 0x000fe20008ffe4ff */
[----:B--2---:R-:W-:-:S04]  /*0a80*/  FFMA R19, R16, R6, R19 ;  /* 0x0000000610137223 */ /* 0x004fc80000000013 */
[----:B---3--:R-:W-:-:S07]  /*0a90*/  FFMA R19, R18, R8, R19 ;  /* 0x0000000812137223 */ /* 0x008fce0000000013 */
.L_x_4:
[----:B------:R-:W-:Y:S05]  /*0aa0*/  BRA.U UP0, `(.L_x_0) ;  /* 0x0000000100407547 */ /* 0x000fea000b800000 */
[----:B------:R-:W0:Y:S01]  /*0ab0*/  LDCU.128 UR12, c[0x0][0x380] ;  /* 0x00007000ff0c77ac */ /* 0x000e220008000c00 */
[----:B------:R-:W-:Y:S01]  /*0ac0*/  MOV R6, R12 ;  /* 0x0000000c00067202 */ /* 0x000fe20000000f00 */
[----:B------:R-:W-:Y:S01]  /*0ad0*/  IMAD R4, R10, UR5, RZ ;  /* 0x000000050a047c24 */ /* 0x000fe2000f8e02ff */
[----:B------:R-:W-:Y:S01]  /*0ae0*/  IADD3 R14, P0, PT, R14, UR4, RZ ;  /* 0x000000040e0e7c10 */ /* 0x000fe2000ff1e0ff */
[----:B------:R-:W-:Y:S02]  /*0af0*/  IMAD.MOV.U32 R7, RZ, RZ, RZ ;  /* 0x000000ffff077224 */ /* 0x000fe400078e00ff */
[----:B------:R-:W-:Y:S01]  /*0b00*/  IMAD R3, R11, UR4, R4 ;  /* 0x000000040b037c24 */ /* 0x000fe2000f8e0204 */
[----:B------:R-:W-:Y:S01]  /*0b10*/  IADD3.X R5, PT, PT, R2, UR5, RZ, P0, !PT ;  /* 0x0000000502057c10 */ /* 0x000fe200087fe4ff */
[----:B------:R-:W-:-:S04]  /*0b20*/  IMAD.WIDE.U32 R6, R10, UR4, R6 ;  /* 0x000000040a067c25 */ /* 0x000fc8000f8e0006 */
[----:B------:R-:W-:Y:S01]  /*0b30*/  IMAD.IADD R3, R7, 0x1, R3 ;  /* 0x0000000107037824 */ /* 0x000fe200078e0203 */
[----:B0-----:R-:W-:Y:S02]  /*0b40*/  LEA R4, P1, R14, UR12, 0x2 ;  /* 0x0000000c0e047c11 */ /* 0x001fe4000f8210ff */
[----:B------:R-:W-:Y:S02]  /*0b50*/  LEA R2, P0, R6, UR14, 0x2 ;  /* 0x0000000e06027c11 */ /* 0x000fe4000f8010ff */
[----:B------:R-:W-:Y:S02]  /*0b60*/  LEA.HI.X R5, R14, UR13, R5, 0x2, P1 ;  /* 0x0000000d0e057c11 */ /* 0x000fe400088f1405 */
[----:B------:R-:W-:-:S03]  /*0b70*/  LEA.HI.X R3, R6, UR15, R3, 0x2, P0 ;  /* 0x0000000f06037c11 */ /* 0x000fc600080f1403 */
[----:B------:R-:W2:Y:S04]  /*0b80*/  LDG.E R4, desc[UR10][R4.64] ;  /* 0x0000000a04047981 */ /* 0x000ea8000c1e1900 */
[----:B------:R-:W2:Y:S02]  /*0b90*/  LDG.E R2, desc[UR10][R2.64] ;  /* 0x0000000a02027981 */ /* 0x000ea4000c1e1900 */
[----:B--2---:R-:W-:-:S07]  /*0ba0*/  FFMA R19, R4, R2, R19 ;  /* 0x0000000204137223 */ /* 0x004fce0000000013 */
.L_x_0:
[----:B------:R-:W0:Y:S01]  /*0bb0*/  LDCU.64 UR4, c[0x0][0x390] ;  /* 0x00007200ff0477ac */ /* 0x000e220008000a00 */
[----:B------:R-:W-:Y:S01]  /*0bc0*/  MOV R2, R12 ;  /* 0x0000000c00027202 */ /* 0x000fe20000000f00 */
[----:B------:R-:W-:-:S04]  /*0bd0*/  IMAD.MOV.U32 R3, RZ, RZ, RZ ;  /* 0x000000ffff037224 */ /* 0x000fc800078e00ff */
[----:B------:R-:W-:-:S04]  /*0be0*/  IMAD.WIDE.U32 R2, R0, R10, R2 ;  /* 0x0000000a00027225 */ /* 0x000fc800078e0002 */
[----:B------:R-:W-:Y:S01]  /*0bf0*/  IMAD R11, R0, R11, R3 ;  /* 0x0000000b000b7224 */ /* 0x000fe200078e0203 */
[----:B0-----:R-:W-:-:S04]  /*0c00*/  LEA R4, P0, R2, UR4, 0x2 ;  /* 0x0000000402047c11 */ /* 0x001fc8000f8010ff */
[----:B------:R-:W-:-:S05]  /*0c10*/  LEA.HI.X R5, R2, UR5, R11, 0x2, P0 ;  /* 0x0000000502057c11 */ /* 0x000fca00080f140b */
[----:B------:R-:W-:Y:S01]  /*0c20*/  STG.E desc[UR10][R4.64], R19 ;  /* 0x0000001304007986 */ /* 0x000fe2000c10190a */
[----:B------:R-:W-:Y:S05]  /*0c30*/  EXIT ;  /* 0x000000000000794d */ /* 0x000fea0003800000 */
.L_x_5:
[----:B------:R-:W-:-:S00]  /*0c40*/  BRA `(.L_x_5) ;  /* 0xfffffffc00fc7947 */ /* 0x000fc0000383ffff */
[----:B------:R-:W-:-:S00]  /*0c50*/  NOP ;  /* 0x0000000000007918 */ /* 0x000fc00000000000 */
        /* <DEDUP_REMOVED lines=10> */
.L_x_6:


//--------------------- .nv.shared.reserved.0     --------------------------
	.section	.nv.shared.reserved.0,"aw",@nobits
	.weak		__nv_reservedSMEM_offset_0_alias
	.size		__nv_reservedSMEM_offset_0_alias, 0, 64
	.other		__nv_reservedSMEM_offset_0_alias,@"STO_CUDA_RESERVED_SHARED STV_DEFAULT"
__nv_reservedSMEM_offset_0_alias:
	.zero		0
	.zero		64


//--------------------- .nv.constant0._Z12matMulKernelPfS_S_mmm --------------------------
	.section	.nv.constant0._Z12matMulKernelPfS_S_mmm,"a",@progbits
	.sectionflags	@""
	.align	4
.nv.constant0._Z12matMulKernelPfS_S_mmm:
	.zero		944


//--------------------- SYMBOLS --------------------------

	.type		.nv.reservedSmem.offset0,@object
	.size		.nv.reservedSmem.offset0,0x4
